//
// Generated by NVIDIA NVVM Compiler
//
// Compiler Build ID: CL-36424714
// Cuda compilation tools, release 13.0, V13.0.88
// Based on NVVM 20.0.0
//

.version 9.0
.target sm_100
.address_size 64

	// .globl	_Z15MatrixMulMatrixPfS_S_i

.visible .entry _Z15MatrixMulMatrixPfS_S_i(
	.param .u64 .ptr .align 1 _Z15MatrixMulMatrixPfS_S_i_param_0,
	.param .u64 .ptr .align 1 _Z15MatrixMulMatrixPfS_S_i_param_1,
	.param .u64 .ptr .align 1 _Z15MatrixMulMatrixPfS_S_i_param_2,
	.param .u32 _Z15MatrixMulMatrixPfS_S_i_param_3
)
{
	.reg .pred 	%p<10>;
	.reg .b32 	%r<86>;
	.reg .b32 	%f<56>;
	.reg .b64 	%rd<47>;

	ld.param.u64 	%rd4, [_Z15MatrixMulMatrixPfS_S_i_param_0];
	ld.param.u64 	%rd5, [_Z15MatrixMulMatrixPfS_S_i_param_1];
	ld.param.u64 	%rd6, [_Z15MatrixMulMatrixPfS_S_i_param_2];
	ld.param.u32 	%r46, [_Z15MatrixMulMatrixPfS_S_i_param_3];
	cvta.to.global.u64 	%rd1, %rd5;
	cvta.to.global.u64 	%rd2, %rd4;
	cvta.to.global.u64 	%rd7, %rd6;
	mov.u32 	%r47, %ctaid.x;
	mov.u32 	%r48, %ntid.x;
	mov.u32 	%r49, %tid.x;
	mad.lo.s32 	%r1, %r47, %r48, %r49;
	mov.u32 	%r2, %ctaid.y;
	mov.u32 	%r3, %ntid.y;
	mov.u32 	%r4, %tid.y;
	mad.lo.s32 	%r5, %r2, %r3, %r4;
	mov.u32 	%r6, %nctaid.y;
	mul.lo.s32 	%r7, %r3, %r6;
	mad.lo.s32 	%r50, %r1, %r7, %r5;
	mul.wide.s32 	%rd8, %r50, 4;
	add.s64 	%rd3, %rd7, %rd8;
	mov.b32 	%r51, 0;
	st.global.u32 	[%rd3], %r51;
	setp.lt.s32 	%p1, %r46, 1;
	@%p1 bra 	$L__BB0_12;
	mul.lo.s32 	%r8, %r46, %r1;
	and.b32  	%r9, %r46, 7;
	setp.lt.u32 	%p2, %r46, 8;
	mov.b32 	%r84, 0;
	mov.f32 	%f53, 0f00000000;
	@%p2 bra 	$L__BB0_4;
	and.b32  	%r84, %r46, 2147483640;
	neg.s32 	%r82, %r84;
	add.s32 	%r53, %r6, %r2;
	mad.lo.s32 	%r81, %r3, %r53, %r4;
	shl.b32 	%r13, %r7, 3;
	shl.b32 	%r54, %r6, 1;
	add.s32 	%r55, %r2, %r54;
	mad.lo.s32 	%r80, %r3, %r55, %r4;
	mad.lo.s32 	%r56, %r6, 3, %r2;
	mad.lo.s32 	%r79, %r3, %r56, %r4;
	shl.b32 	%r57, %r6, 2;
	add.s32 	%r58, %r2, %r57;
	mad.lo.s32 	%r78, %r3, %r58, %r4;
	mad.lo.s32 	%r59, %r6, 5, %r2;
	mad.lo.s32 	%r77, %r3, %r59, %r4;
	mad.lo.s32 	%r60, %r6, 6, %r2;
	mad.lo.s32 	%r76, %r3, %r60, %r4;
	mad.lo.s32 	%r61, %r6, 7, %r2;
	mad.lo.s32 	%r75, %r3, %r61, %r4;
	mov.f32 	%f53, 0f00000000;
	mov.u32 	%r73, %r8;
	mov.u32 	%r74, %r5;
$L__BB0_3:
	.pragma "nounroll";
	mul.wide.s32 	%rd9, %r73, 4;
	add.s64 	%rd10, %rd2, %rd9;
	ld.global.f32 	%f10, [%rd10];
	mul.wide.u32 	%rd11, %r74, 4;
	add.s64 	%rd12, %rd1, %rd11;
	ld.global.f32 	%f11, [%rd12];
	fma.rn.f32 	%f12, %f10, %f11, %f53;
	st.global.f32 	[%rd3], %f12;
	ld.global.f32 	%f13, [%rd10+4];
	mul.wide.u32 	%rd13, %r81, 4;
	add.s64 	%rd14, %rd1, %rd13;
	ld.global.f32 	%f14, [%rd14];
	fma.rn.f32 	%f15, %f13, %f14, %f12;
	st.global.f32 	[%rd3], %f15;
	ld.global.f32 	%f16, [%rd10+8];
	mul.wide.u32 	%rd15, %r80, 4;
	add.s64 	%rd16, %rd1, %rd15;
	ld.global.f32 	%f17, [%rd16];
	fma.rn.f32 	%f18, %f16, %f17, %f15;
	st.global.f32 	[%rd3], %f18;
	ld.global.f32 	%f19, [%rd10+12];
	mul.wide.u32 	%rd17, %r79, 4;
	add.s64 	%rd18, %rd1, %rd17;
	ld.global.f32 	%f20, [%rd18];
	fma.rn.f32 	%f21, %f19, %f20, %f18;
	st.global.f32 	[%rd3], %f21;
	ld.global.f32 	%f22, [%rd10+16];
	mul.wide.u32 	%rd19, %r78, 4;
	add.s64 	%rd20, %rd1, %rd19;
	ld.global.f32 	%f23, [%rd20];
	fma.rn.f32 	%f24, %f22, %f23, %f21;
	st.global.f32 	[%rd3], %f24;
	ld.global.f32 	%f25, [%rd10+20];
	mul.wide.u32 	%rd21, %r77, 4;
	add.s64 	%rd22, %rd1, %rd21;
	ld.global.f32 	%f26, [%rd22];
	fma.rn.f32 	%f27, %f25, %f26, %f24;
	st.global.f32 	[%rd3], %f27;
	ld.global.f32 	%f28, [%rd10+24];
	mul.wide.u32 	%rd23, %r76, 4;
	add.s64 	%rd24, %rd1, %rd23;
	ld.global.f32 	%f29, [%rd24];
	fma.rn.f32 	%f30, %f28, %f29, %f27;
	st.global.f32 	[%rd3], %f30;
	ld.global.f32 	%f31, [%rd10+28];
	mul.wide.u32 	%rd25, %r75, 4;
	add.s64 	%rd26, %rd1, %rd25;
	ld.global.f32 	%f32, [%rd26];
	fma.rn.f32 	%f53, %f31, %f32, %f30;
	st.global.f32 	[%rd3], %f53;
	add.s32 	%r82, %r82, 8;
	add.s32 	%r81, %r81, %r13;
	add.s32 	%r80, %r80, %r13;
	add.s32 	%r79, %r79, %r13;
	add.s32 	%r78, %r78, %r13;
	add.s32 	%r77, %r77, %r13;
	add.s32 	%r76, %r76, %r13;
	add.s32 	%r75, %r75, %r13;
	add.s32 	%r74, %r74, %r13;
	add.s32 	%r73, %r73, 8;
	setp.ne.s32 	%p3, %r82, 0;
	@%p3 bra 	$L__BB0_3;
$L__BB0_4:
	setp.eq.s32 	%p4, %r9, 0;
	@%p4 bra 	$L__BB0_12;
	and.b32  	%r41, %r46, 3;
	setp.lt.u32 	%p5, %r9, 4;
	@%p5 bra 	$L__BB0_7;
	add.s32 	%r62, %r84, %r8;
	mul.wide.s32 	%rd27, %r62, 4;
	add.s64 	%rd28, %rd2, %rd27;
	ld.global.f32 	%f33, [%rd28];
	mad.lo.s32 	%r63, %r84, %r7, %r5;
	mul.wide.u32 	%rd29, %r63, 4;
	add.s64 	%rd30, %rd1, %rd29;
	ld.global.f32 	%f34, [%rd30];
	fma.rn.f32 	%f35, %f33, %f34, %f53;
	st.global.f32 	[%rd3], %f35;
	ld.global.f32 	%f36, [%rd28+4];
	add.s32 	%r64, %r63, %r7;
	mul.wide.u32 	%rd31, %r64, 4;
	add.s64 	%rd32, %rd1, %rd31;
	ld.global.f32 	%f37, [%rd32];
	fma.rn.f32 	%f38, %f36, %f37, %f35;
	st.global.f32 	[%rd3], %f38;
	ld.global.f32 	%f39, [%rd28+8];
	add.s32 	%r65, %r64, %r7;
	mul.wide.u32 	%rd33, %r65, 4;
	add.s64 	%rd34, %rd1, %rd33;
	ld.global.f32 	%f40, [%rd34];
	fma.rn.f32 	%f41, %f39, %f40, %f38;
	st.global.f32 	[%rd3], %f41;
	ld.global.f32 	%f42, [%rd28+12];
	add.s32 	%r66, %r65, %r7;
	mul.wide.u32 	%rd35, %r66, 4;
	add.s64 	%rd36, %rd1, %rd35;
	ld.global.f32 	%f43, [%rd36];
	fma.rn.f32 	%f53, %f42, %f43, %f41;
	st.global.f32 	[%rd3], %f53;
	add.s32 	%r84, %r84, 4;
$L__BB0_7:
	setp.eq.s32 	%p6, %r41, 0;
	@%p6 bra 	$L__BB0_12;
	setp.eq.s32 	%p7, %r41, 1;
	@%p7 bra 	$L__BB0_10;
	add.s32 	%r67, %r84, %r8;
	mul.wide.s32 	%rd37, %r67, 4;
	add.s64 	%rd38, %rd2, %rd37;
	ld.global.f32 	%f44, [%rd38];
	mad.lo.s32 	%r68, %r84, %r7, %r5;
	mul.wide.u32 	%rd39, %r68, 4;
	add.s64 	%rd40, %rd1, %rd39;
	ld.global.f32 	%f45, [%rd40];
	fma.rn.f32 	%f46, %f44, %f45, %f53;
	st.global.f32 	[%rd3], %f46;
	ld.global.f32 	%f47, [%rd38+4];
	add.s32 	%r69, %r68, %r7;
	mul.wide.u32 	%rd41, %r69, 4;
	add.s64 	%rd42, %rd1, %rd41;
	ld.global.f32 	%f48, [%rd42];
	fma.rn.f32 	%f53, %f47, %f48, %f46;
	st.global.f32 	[%rd3], %f53;
	add.s32 	%r84, %r84, 2;
$L__BB0_10:
	and.b32  	%r70, %r46, 1;
	setp.eq.b32 	%p8, %r70, 1;
	not.pred 	%p9, %p8;
	@%p9 bra 	$L__BB0_12;
	add.s32 	%r71, %r84, %r8;
	mul.wide.s32 	%rd43, %r71, 4;
	add.s64 	%rd44, %rd2, %rd43;
	ld.global.f32 	%f49, [%rd44];
	mad.lo.s32 	%r72, %r84, %r7, %r5;
	mul.wide.u32 	%rd45, %r72, 4;
	add.s64 	%rd46, %rd1, %rd45;
	ld.global.f32 	%f50, [%rd46];
	fma.rn.f32 	%f51, %f49, %f50, %f53;
	st.global.f32 	[%rd3], %f51;
$L__BB0_12:
	ret;

}


// ===== COMPILED SASS (sm_100) =====

	.target	sm_100

	.elftype	@"ET_EXEC"


//--------------------- .note.nv.tkinfo           --------------------------
	.section	.note.nv.tkinfo,"",@"SHT_NOTE"
	.sectionflags	@"SHF_NOTE_NV_TKINFO"
	.tkinfo
        /*0018*/ 	.word	0x00000002
        /*0030*/ 	.string	""
        /*0030*/ 	.string	"ptxas"
        /*0030*/ 	.string	"Cuda compilation tools, release 13.0, V13.0.88"
        /*0030*/ 	.string	"Build cuda_13.0.r13.0/compiler.36424714_0"
        /*0030*/ 	.string	"-arch sm_100 -m 64 "



//--------------------- .note.nv.cuinfo           --------------------------
	.section	.note.nv.cuinfo,"",@"SHT_NOTE"
	.sectionflags	@"SHF_NOTE_NV_CUINFO"
        /*0018*/ 	.short	0x0002
        /*001a*/ 	.short	0x0064
        /*001c*/ 	.short	0x0082
	.zero		2


//--------------------- .nv.info                  --------------------------
	.section	.nv.info,"",@"SHT_CUDA_INFO"
	.align	4


	//----- nvinfo : EIATTR_REGCOUNT
	.align		4
        /*0000*/ 	.byte	0x04, 0x2f
        /*0002*/ 	.short	(.L_1 - .L_0)
	.align		4
.L_0:
        /*0004*/ 	.word	index@(_Z15MatrixMulMatrixPfS_S_i)
        /*0008*/ 	.word	0x00000020


	//----- nvinfo : EIATTR_FRAME_SIZE
	.align		4
.L_1:
        /*000c*/ 	.byte	0x04, 0x11
        /*000e*/ 	.short	(.L_3 - .L_2)
	.align		4
.L_2:
        /*0010*/ 	.word	index@(_Z15MatrixMulMatrixPfS_S_i)
        /*0014*/ 	.word	0x00000000


	//----- nvinfo : EIATTR_MIN_STACK_SIZE
	.align		4
.L_3:
        /*0018*/ 	.byte	0x04, 0x12
        /*001a*/ 	.short	(.L_5 - .L_4)
	.align		4
.L_4:
        /*001c*/ 	.word	index@(_Z15MatrixMulMatrixPfS_S_i)
        /*0020*/ 	.word	0x00000000
.L_5:


//--------------------- .nv.compat                --------------------------
	.section	.nv.compat,"",@"SHT_CUDA_COMPAT_INFO"
	.align	4
        /*0000*/ 	.byte	0x02, 0x09, 0x00, 0x00, 0x02, 0x02, 0x01, 0x00, 0x02, 0x05, 0x05, 0x00, 0x03, 0x07, 0x01, 0x01
        /*0010*/ 	.byte	0x02, 0x03, 0x00, 0x00, 0x02, 0x06, 0x01, 0x00, 0x04, 0x0b, 0x08, 0x00, 0x09, 0x00, 0x00, 0x00
        /*0020*/ 	.byte	0x00, 0x00, 0x00, 0x00


//--------------------- .nv.info._Z15MatrixMulMatrixPfS_S_i --------------------------
	.section	.nv.info._Z15MatrixMulMatrixPfS_S_i,"",@"SHT_CUDA_INFO"
	.sectionflags	@""
	.align	4


	//----- nvinfo : EIATTR_CUDA_API_VERSION
	.align		4
        /*0000*/ 	.byte	0x04, 0x37
        /*0002*/ 	.short	(.L_7 - .L_6)
.L_6:
        /*0004*/ 	.word	0x00000082


	//----- nvinfo : EIATTR_KPARAM_INFO
	.align		4
.L_7:
        /*0008*/ 	.byte	0x04, 0x17
        /*000a*/ 	.short	(.L_9 - .L_8)
.L_8:
        /*000c*/ 	.word	0x00000000
        /*0010*/ 	.short	0x0003
        /*0012*/ 	.short	0x0018
        /*0014*/ 	.byte	0x00, 0xf0, 0x11, 0x00


	//----- nvinfo : EIATTR_KPARAM_INFO
	.align		4
.L_9:
        /*0018*/ 	.byte	0x04, 0x17
        /*001a*/ 	.short	(.L_11 - .L_10)
.L_10:
        /*001c*/ 	.word	0x00000000
        /*0020*/ 	.short	0x0002
        /*0022*/ 	.short	0x0010
        /*0024*/ 	.byte	0x00, 0xf5, 0x21, 0x00


	//----- nvinfo : EIATTR_KPARAM_INFO
	.align		4
.L_11:
        /*0028*/ 	.byte	0x04, 0x17
        /*002a*/ 	.short	(.L_13 - .L_12)
.L_12:
        /*002c*/ 	.word	0x00000000
        /*0030*/ 	.short	0x0001
        /*0032*/ 	.short	0x0008
        /*0034*/ 	.byte	0x00, 0xf5, 0x21, 0x00


	//----- nvinfo : EIATTR_KPARAM_INFO
	.align		4
.L_13:
        /*0038*/ 	.byte	0x04, 0x17
        /*003a*/ 	.short	(.L_15 - .L_14)
.L_14:
        /*003c*/ 	.word	0x00000000
        /*0040*/ 	.short	0x0000
        /*0042*/ 	.short	0x0000
        /*0044*/ 	.byte	0x00, 0xf5, 0x21, 0x00


	//----- nvinfo : EIATTR_SPARSE_MMA_MASK
	.align		4
.L_15:
        /*0048*/ 	.byte	0x03, 0x50
        /*004a*/ 	.short	0x0000


	//----- nvinfo : EIATTR_MAXREG_COUNT
	.align		4
        /*004c*/ 	.byte	0x03, 0x1b
        /*004e*/ 	.short	0x00ff


	//----- nvinfo : EIATTR_MERCURY_ISA_VERSION
	.align		4
        /*0050*/ 	.byte	0x03, 0x5f
        /*0052*/ 	.short	0x0101


	//----- nvinfo : EIATTR_VRC_CTA_INIT_COUNT
	.align		4
        /*0054*/ 	.byte	0x02, 0x4a
	.zero		1
	.zero		1


	//----- nvinfo : EIATTR_EXIT_INSTR_OFFSETS
	.align		4
        /*0058*/ 	.byte	0x04, 0x1c
        /*005a*/ 	.short	(.L_17 - .L_16)


	//   ....[0]....
.L_16:
        /*005c*/ 	.word	0x00000120


	//   ....[1]....
        /*0060*/ 	.word	0x00000640


	//   ....[2]....
        /*0064*/ 	.word	0x00000860


	//   ....[3]....
        /*0068*/ 	.word	0x000009c0


	//   ....[4]....
        /*006c*/ 	.word	0x00000a70


	//----- nvinfo : EIATTR_CBANK_PARAM_SIZE
	.align		4
.L_17:
        /*0070*/ 	.byte	0x03, 0x19
        /*0072*/ 	.short	0x001c


	//----- nvinfo : EIATTR_PARAM_CBANK
	.align		4
        /*0074*/ 	.byte	0x04, 0x0a
        /*0076*/ 	.short	(.L_19 - .L_18)
	.align		4
.L_18:
        /*0078*/ 	.word	index@(.nv.constant0._Z15MatrixMulMatrixPfS_S_i)
        /*007c*/ 	.short	0x0380
        /*007e*/ 	.short	0x001c


	//----- nvinfo : EIATTR_SW_WAR
	.align		4
.L_19:
        /*0080*/ 	.byte	0x04, 0x36
        /*0082*/ 	.short	(.L_21 - .L_20)
.L_20:
        /*0084*/ 	.word	0x00000008
.L_21:


//--------------------- .nv.callgraph             --------------------------
	.section	.nv.callgraph,"",@"SHT_CUDA_CALLGRAPH"
	.align	4
	.sectionentsize	8
	.align		4
        /*0000*/ 	.word	0x00000000
	.align		4
        /*0004*/ 	.word	0xffffffff
	.align		4
        /*0008*/ 	.word	0x00000000
	.align		4
        /*000c*/ 	.word	0xfffffffe
	.align		4
        /*0010*/ 	.word	0x00000000
	.align		4
        /*0014*/ 	.word	0xfffffffd
	.align		4
        /*0018*/ 	.word	0x00000000
	.align		4
        /*001c*/ 	.word	0xfffffffc


//--------------------- .text._Z15MatrixMulMatrixPfS_S_i --------------------------
	.section	.text._Z15MatrixMulMatrixPfS_S_i,"ax",@progbits
	.align	128
        .global         _Z15MatrixMulMatrixPfS_S_i
        .type           _Z15MatrixMulMatrixPfS_S_i,@function
        .size           _Z15MatrixMulMatrixPfS_S_i,(.L_x_5 - _Z15MatrixMulMatrixPfS_S_i)
        .other          _Z15MatrixMulMatrixPfS_S_i,@"STO_CUDA_ENTRY STV_DEFAULT"
_Z15MatrixMulMatrixPfS_S_i:
.text._Z15MatrixMulMatrixPfS_S_i:
[----:B------:R-:W-:Y:S01]  /*0000*/  LDC R1, c[0x0][0x37c] ;  /* 0x0000df00ff017b82 */ /* 0x000fe20000000800 */
[----:B------:R-:W0:Y:S07]  /*0010*/  S2R R2, SR_TID.X ;  /* 0x0000000000027919 */ /* 0x000e2e0000002100 */
[----:B------:R-:W0:Y:S01]  /*0020*/  S2UR UR6, SR_CTAID.X ;  /* 0x00000000000679c3 */ /* 0x000e220000002500 */
[----:B------:R-:W1:Y:S01]  /*0030*/  LDCU.64 UR12, c[0x0][0x358] ;  /* 0x00006b00ff0c77ac */ /* 0x000e620008000a00 */
[----:B------:R-:W2:Y:S06]  /*0040*/  S2R R16, SR_TID.Y ;  /* 0x0000000000107919 */ /* 0x000eac0000002200 */
[----:B------:R-:W0:Y:S08]  /*0050*/  LDC R5, c[0x0][0x360] ;  /* 0x0000d800ff057b82 */ /* 0x000e300000000800 */
[----:B------:R-:W2:Y:S08]  /*0060*/  S2UR UR4, SR_CTAID.Y ;  /* 0x00000000000479c3 */ /* 0x000eb00000002600 */
[----:B------:R-:W2:Y:S01]  /*0070*/  LDC R13, c[0x0][0x364] ;  /* 0x0000d900ff0d7b82 */ /* 0x000ea20000000800 */
[----:B------:R-:W3:Y:S07]  /*0080*/  LDCU UR5, c[0x0][0x374] ;  /* 0x00006e80ff0577ac */ /* 0x000eee0008000800 */
[----:B------:R-:W4:Y:S01]  /*0090*/  LDC R0, c[0x0][0x398] ;  /* 0x0000e600ff007b82 */ /* 0x000f220000000800 */
[----:B0-----:R-:W-:-:S07]  /*00a0*/  IMAD R5, R5, UR6, R2 ;  /* 0x0000000605057c24 */ /* 0x001fce000f8e0202 */
[----:B------:R-:W0:Y:S01]  /*00b0*/  LDC.64 R14, c[0x0][0x390] ;  /* 0x0000e400ff0e7b82 */ /* 0x000e220000000a00 */
[C---:B--2---:R-:W-:Y:S02]  /*00c0*/  IMAD R2, R13.reuse, UR4, R16 ;  /* 0x000000040d027c24 */ /* 0x044fe4000f8e0210 */
[----:B---3--:R-:W-:-:S04]  /*00d0*/  IMAD R3, R13, UR5, RZ ;  /* 0x000000050d037c24 */ /* 0x008fc8000f8e02ff */
[----:B------:R-:W-:Y:S01]  /*00e0*/  IMAD R7, R5, R3, R2 ;  /* 0x0000000305077224 */ /* 0x000fe200078e0202 */
[----:B----4-:R-:W-:-:S03]  /*00f0*/  ISETP.GE.AND P0, PT, R0, 0x1, PT ;  /* 0x000000010000780c */ /* 0x010fc60003f06270 */
[----:B0-----:R-:W-:-:S05]  /*0100*/  IMAD.WIDE R14, R7, 0x4, R14 ;  /* 0x00000004070e7825 */ /* 0x001fca00078e020e */
[----:B-1----:R0:W-:Y:S05]  /*0110*/  STG.E desc[UR12][R14.64], RZ ;  /* 0x000000ff0e007986 */ /* 0x0021ea000c10190c */
[----:B------:R-:W-:Y:S05]  /*0120*/  @!P0 EXIT ;  /* 0x000000000000894d */ /* 0x000fea0003800000 */
[C---:B------:R-:W-:Y:S01]  /*0130*/  ISETP.GE.U32.AND P1, PT, R0.reuse, 0x8, PT ;  /* 0x000000080000780c */ /* 0x040fe20003f26070 */
[----:B------:R-:W-:Y:S01]  /*0140*/  HFMA2 R6, -RZ, RZ, 0, 0 ;  /* 0x00000000ff067431 */ /* 0x000fe200000001ff */
[----:B------:R-:W-:Y:S01]  /*0150*/  LOP3.LUT R4, R0, 0x7, RZ, 0xc0, !PT ;  /* 0x0000000700047812 */ /* 0x000fe200078ec0ff */
[----:B------:R-:W-:Y:S01]  /*0160*/  IMAD R5, R5, R0, RZ ;  /* 0x0000000005057224 */ /* 0x000fe200078e02ff */
[----:B------:R-:W-:Y:S02]  /*0170*/  MOV R27, RZ ;  /* 0x000000ff001b7202 */ /* 0x000fe40000000f00 */
[----:B------:R-:W-:-:S07]  /*0180*/  ISETP.NE.AND P0, PT, R4, RZ, PT ;  /* 0x000000ff0400720c */ /* 0x000fce0003f05270 */
[----:B------:R-:W-:Y:S06]  /*0190*/  @!P1 BRA `(.L_x_0) ;  /* 0x0000000400289947 */ /* 0x000fec0003800000 */
[----:B------:R-:W-:Y:S01]  /*01a0*/  UIADD3 UR6, UPT, UPT, UR4, UR5, URZ ;  /* 0x0000000504067290 */ /* 0x000fe2000fffe0ff */
[----:B------:R-:W-:Y:S01]  /*01b0*/  LOP3.LUT R6, R0, 0x7ffffff8, RZ, 0xc0, !PT ;  /* 0x7ffffff800067812 */ /* 0x000fe200078ec0ff */
[----:B------:R-:W-:Y:S01]  /*01c0*/  ULEA UR7, UR5, UR4, 0x1 ;  /* 0x0000000405077291 */ /* 0x000fe2000f8e08ff */
[----:B------:R-:W-:Y:S01]  /*01d0*/  MOV R27, RZ ;  /* 0x000000ff001b7202 */ /* 0x000fe20000000f00 */
[----:B------:R-:W-:Y:S01]  /*01e0*/  UIMAD UR8, UR5, 0x3, UR4 ;  /* 0x00000003050878a4 */ /* 0x000fe2000f8e0204 */
[----:B------:R-:W-:Y:S01]  /*01f0*/  MOV R25, R5 ;  /* 0x0000000500197202 */ /* 0x000fe20000000f00 */
[----:B------:R-:W-:Y:S01]  /*0200*/  ULEA UR9, UR5, UR4, 0x2 ;  /* 0x0000000405097291 */ /* 0x000fe2000f8e10ff */
[C-C-:B------:R-:W-:Y:S01]  /*0210*/  IMAD R23, R13.reuse, UR6, R16.reuse ;  /* 0x000000060d177c24 */ /* 0x140fe2000f8e0210 */
[----:B------:R-:W-:Y:S01]  /*0220*/  UIMAD UR10, UR5, 0x5, UR4 ;  /* 0x00000005050a78a4 */ /* 0x000fe2000f8e0204 */
[C-C-:B------:R-:W-:Y:S01]  /*0230*/  IMAD R8, R13.reuse, UR7, R16.reuse ;  /* 0x000000070d087c24 */ /* 0x140fe2000f8e0210 */
[----:B------:R-:W-:Y:S01]  /*0240*/  UIMAD UR11, UR5, 0x6, UR4 ;  /* 0x00000006050b78a4 */ /* 0x000fe2000f8e0204 */
[C-C-:B------:R-:W-:Y:S01]  /*0250*/  IMAD R10, R13.reuse, UR8, R16.reuse ;  /* 0x000000080d0a7c24 */ /* 0x140fe2000f8e0210 */
[----:B------:R-:W-:Y:S01]  /*0260*/  UIMAD UR4, UR5, 0x7, UR4 ;  /* 0x00000007050478a4 */ /* 0x000fe2000f8e0204 */
[C-C-:B------:R-:W-:Y:S01]  /*0270*/  IMAD R12, R13.reuse, UR9, R16.reuse ;  /* 0x000000090d0c7c24 */ /* 0x140fe2000f8e0210 */
[----:B------:R-:W-:Y:S01]  /*0280*/  MOV R22, R2 ;  /* 0x0000000200167202 */ /* 0x000fe20000000f00 */
[C-C-:B------:R-:W-:Y:S01]  /*0290*/  IMAD R9, R13.reuse, UR10, R16.reuse ;  /* 0x0000000a0d097c24 */ /* 0x140fe2000f8e0210 */
[----:B------:R-:W-:Y:S01]  /*02a0*/  IADD3 R7, PT, PT, -R6, RZ, RZ ;  /* 0x000000ff06077210 */ /* 0x000fe20007ffe1ff */
[----:B------:R-:W-:-:S02]  /*02b0*/  IMAD R11, R13, UR11, R16 ;  /* 0x0000000b0d0b7c24 */ /* 0x000fc4000f8e0210 */
[----:B------:R-:W-:-:S07]  /*02c0*/  IMAD R13, R13, UR4, R16 ;  /* 0x000000040d0d7c24 */ /* 0x000fce000f8e0210 */
.L_x_1:
[----:B------:R-:W1:Y:S08]  /*02d0*/  LDC.64 R16, c[0x0][0x388] ;  /* 0x0000e200ff107b82 */ /* 0x000e700000000a00 */
[----:B------:R-:W2:Y:S01]  /*02e0*/  LDC.64 R20, c[0x0][0x380] ;  /* 0x0000e000ff147b82 */ /* 0x000ea20000000a00 */
[----:B-1----:R-:W-:-:S06]  /*02f0*/  IMAD.WIDE.U32 R18, R22, 0x4, R16 ;  /* 0x0000000416127825 */ /* 0x002fcc00078e0010 */
[----:B---3--:R-:W3:Y:S01]  /*0300*/  LDG.E R18, desc[UR12][R18.64] ;  /* 0x0000000c12127981 */ /* 0x008ee2000c1e1900 */
[----:B--2---:R-:W-:-:S05]  /*0310*/  IMAD.WIDE R20, R25, 0x4, R20 ;  /* 0x0000000419147825 */ /* 0x004fca00078e0214 */
[----:B------:R-:W3:Y:S01]  /*0320*/  LDG.E R24, desc[UR12][R20.64] ;  /* 0x0000000c14187981 */ /* 0x000ee2000c1e1900 */
[----:B------:R-:W-:-:S04]  /*0330*/  IMAD.WIDE.U32 R28, R23, 0x4, R16 ;  /* 0x00000004171c7825 */ /* 0x000fc800078e0010 */
[----:B---3--:R-:W-:-:S05]  /*0340*/  FFMA R24, R24, R18, R27 ;  /* 0x0000001218187223 */ /* 0x008fca000000001b */
[----:B------:R1:W-:Y:S04]  /*0350*/  STG.E desc[UR12][R14.64], R24 ;  /* 0x000000180e007986 */ /* 0x0003e8000c10190c */
[----:B------:R-:W1:Y:S04]  /*0360*/  LDG.E R28, desc[UR12][R28.64] ;  /* 0x0000000c1c1c7981 */ /* 0x000e68000c1e1900 */
[----:B------:R-:W1:Y:S02]  /*0370*/  LDG.E R27, desc[UR12][R20.64+0x4] ;  /* 0x0000040c141b7981 */ /* 0x000e64000c1e1900 */
[----:B-1----:R-:W-:Y:S01]  /*0380*/  FFMA R24, R27, R28, R24 ;  /* 0x0000001c1b187223 */ /* 0x002fe20000000018 */
[----:B------:R-:W-:-:S04]  /*0390*/  IMAD.WIDE.U32 R26, R8, 0x4, R16 ;  /* 0x00000004081a7825 */ /* 0x000fc800078e0010 */
[----:B------:R1:W-:Y:S04]  /*03a0*/  STG.E desc[UR12][R14.64], R24 ;  /* 0x000000180e007986 */ /* 0x0003e8000c10190c */
[----:B------:R-:W2:Y:S04]  /*03b0*/  LDG.E R26, desc[UR12][R26.64] ;  /* 0x0000000c1a1a7981 */ /* 0x000ea8000c1e1900 */
[----:B------:R-:W2:Y:S02]  /*03c0*/  LDG.E R19, desc[UR12][R20.64+0x8] ;  /* 0x0000080c14137981 */ /* 0x000ea4000c1e1900 */
[----:B--2---:R-:W-:Y:S01]  /*03d0*/  FFMA R27, R19, R26, R24 ;  /* 0x0000001a131b7223 */ /* 0x004fe20000000018 */
[----:B------:R-:W-:-:S04]  /*03e0*/  IMAD.WIDE.U32 R18, R10, 0x4, R16 ;  /* 0x000000040a127825 */ /* 0x000fc800078e0010 */
[----:B------:R2:W-:Y:S04]  /*03f0*/  STG.E desc[UR12][R14.64], R27 ;  /* 0x0000001b0e007986 */ /* 0x0005e8000c10190c */
[----:B------:R-:W1:Y:S04]  /*0400*/  LDG.E R18, desc[UR12][R18.64] ;  /* 0x0000000c12127981 */ /* 0x000e68000c1e1900 */
[----:B------:R-:W1:Y:S02]  /*0410*/  LDG.E R28, desc[UR12][R20.64+0xc] ;  /* 0x00000c0c141c7981 */ /* 0x000e64000c1e1900 */
[----:B-1----:R-:W-:Y:S01]  /*0420*/  FFMA R24, R28, R18, R27 ;  /* 0x000000121c187223 */ /* 0x002fe2000000001b */
[----:B------:R-:W-:-:S04]  /*0430*/  IMAD.WIDE.U32 R28, R12, 0x4, R16 ;  /* 0x000000040c1c7825 */ /* 0x000fc800078e0010 */
[----:B------:R1:W-:Y:S04]  /*0440*/  STG.E desc[UR12][R14.64], R24 ;  /* 0x000000180e007986 */ /* 0x0003e8000c10190c */
[----:B------:R-:W3:Y:S04]  /*0450*/  LDG.E R29, desc[UR12][R28.64] ;  /* 0x0000000c1c1d7981 */ /* 0x000ee8000c1e1900 */
[----:B------:R-:W3:Y:S02]  /*0460*/  LDG.E R26, desc[UR12][R20.64+0x10] ;  /* 0x0000100c141a7981 */ /* 0x000ee4000c1e1900 */
[----:B---3--:R-:W-:Y:S01]  /*0470*/  FFMA R29, R26, R29, R24 ;  /* 0x0000001d1a1d7223 */ /* 0x008fe20000000018 */
[----:B--2---:R-:W-:-:S04]  /*0480*/  IMAD.WIDE.U32 R26, R9, 0x4, R16 ;  /* 0x00000004091a7825 */ /* 0x004fc800078e0010 */
[----:B------:R2:W-:Y:S04]  /*0490*/  STG.E desc[UR12][R14.64], R29 ;  /* 0x0000001d0e007986 */ /* 0x0005e8000c10190c */
[----:B------:R-:W3:Y:S04]  /*04a0*/  LDG.E R26, desc[UR12][R26.64] ;  /* 0x0000000c1a1a7981 */ /* 0x000ee8000c1e1900 */
[----:B------:R-:W3:Y:S02]  /*04b0*/  LDG.E R18, desc[UR12][R20.64+0x14] ;  /* 0x0000140c14127981 */ /* 0x000ee4000c1e1900 */
[----:B---3--:R-:W-:Y:S01]  /*04c0*/  FFMA R26, R18, R26, R29 ;  /* 0x0000001a121a7223 */ /* 0x008fe2000000001d */
[----:B------:R-:W-:-:S04]  /*04d0*/  IMAD.WIDE.U32 R18, R11, 0x4, R16 ;  /* 0x000000040b127825 */ /* 0x000fc800078e0010 */
[----:B------:R3:W-:Y:S04]  /*04e0*/  STG.E desc[UR12][R14.64], R26 ;  /* 0x0000001a0e007986 */ /* 0x0007e8000c10190c */
[----:B------:R-:W4:Y:S04]  /*04f0*/  LDG.E R19, desc[UR12][R18.64] ;  /* 0x0000000c12137981 */ /* 0x000f28000c1e1900 */
[----:B-1----:R-:W4:Y:S01]  /*0500*/  LDG.E R24, desc[UR12][R20.64+0x18] ;  /* 0x0000180c14187981 */ /* 0x002f22000c1e1900 */
[----:B------:R-:W-:Y:S01]  /*0510*/  IMAD.WIDE.U32 R16, R13, 0x4, R16 ;  /* 0x000000040d107825 */ /* 0x000fe200078e0010 */
[----:B------:R-:W-:-:S03]  /*0520*/  IADD3 R7, PT, PT, R7, 0x8, RZ ;  /* 0x0000000807077810 */ /* 0x000fc60007ffe0ff */
[----:B----4-:R-:W-:-:S05]  /*0530*/  FFMA R24, R24, R19, R26 ;  /* 0x0000001318187223 */ /* 0x010fca000000001a */
[----:B------:R3:W-:Y:S04]  /*0540*/  STG.E desc[UR12][R14.64], R24 ;  /* 0x000000180e007986 */ /* 0x0007e8000c10190c */
[----:B--2---:R-:W2:Y:S04]  /*0550*/  LDG.E R29, desc[UR12][R20.64+0x1c] ;  /* 0x00001c0c141d7981 */ /* 0x004ea8000c1e1900 */
[----:B------:R-:W2:Y:S01]  /*0560*/  LDG.E R16, desc[UR12][R16.64] ;  /* 0x0000000c10107981 */ /* 0x000ea2000c1e1900 */
[----:B------:R-:W-:Y:S02]  /*0570*/  ISETP.NE.AND P1, PT, R7, RZ, PT ;  /* 0x000000ff0700720c */ /* 0x000fe40003f25270 */
[----:B------:R-:W-:-:S02]  /*0580*/  LEA R23, R3, R23, 0x3 ;  /* 0x0000001703177211 */ /* 0x000fc400078e18ff */
[C---:B------:R-:W-:Y:S02]  /*0590*/  LEA R8, R3.reuse, R8, 0x3 ;  /* 0x0000000803087211 */ /* 0x040fe400078e18ff */
[C---:B------:R-:W-:Y:S02]  /*05a0*/  LEA R10, R3.reuse, R10, 0x3 ;  /* 0x0000000a030a7211 */ /* 0x040fe400078e18ff */
[C---:B------:R-:W-:Y:S02]  /*05b0*/  LEA R12, R3.reuse, R12, 0x3 ;  /* 0x0000000c030c7211 */ /* 0x040fe400078e18ff */
[C---:B------:R-:W-:Y:S02]  /*05c0*/  LEA R9, R3.reuse, R9, 0x3 ;  /* 0x0000000903097211 */ /* 0x040fe400078e18ff */
[C---:B------:R-:W-:Y:S02]  /*05d0*/  LEA R11, R3.reuse, R11, 0x3 ;  /* 0x0000000b030b7211 */ /* 0x040fe400078e18ff */
[----:B------:R-:W-:-:S02]  /*05e0*/  LEA R13, R3, R13, 0x3 ;  /* 0x0000000d030d7211 */ /* 0x000fc400078e18ff */
[----:B------:R-:W-:Y:S02]  /*05f0*/  LEA R22, R3, R22, 0x3 ;  /* 0x0000001603167211 */ /* 0x000fe400078e18ff */
[----:B------:R-:W-:Y:S01]  /*0600*/  IADD3 R25, PT, PT, R25, 0x8, RZ ;  /* 0x0000000819197810 */ /* 0x000fe20007ffe0ff */
[----:B--2---:R-:W-:-:S05]  /*0610*/  FFMA R27, R29, R16, R24 ;  /* 0x000000101d1b7223 */ /* 0x004fca0000000018 */
[----:B------:R3:W-:Y:S01]  /*0620*/  STG.E desc[UR12][R14.64], R27 ;  /* 0x0000001b0e007986 */ /* 0x0007e2000c10190c */
[----:B------:R-:W-:Y:S05]  /*0630*/  @P1 BRA `(.L_x_1) ;  /* 0xfffffffc00241947 */ /* 0x000fea000383ffff */
.L_x_0:
[----:B------:R-:W-:Y:S05]  /*0640*/  @!P0 EXIT ;  /* 0x000000000000894d */ /* 0x000fea0003800000 */
[----:B------:R-:W-:Y:S02]  /*0650*/  ISETP.GE.U32.AND P0, PT, R4, 0x4, PT ;  /* 0x000000040400780c */ /* 0x000fe40003f06070 */
[----:B------:R-:W-:-:S04]  /*0660*/  LOP3.LUT R20, R0, 0x3, RZ, 0xc0, !PT ;  /* 0x0000000300147812 */ /* 0x000fc800078ec0ff */
[----:B------:R-:W-:-:S07]  /*0670*/  ISETP.NE.AND P1, PT, R20, RZ, PT ;  /* 0x000000ff1400720c */ /* 0x000fce0003f25270 */
[----:B------:R-:W-:Y:S06]  /*0680*/  @!P0 BRA `(.L_x_2) ;  /* 0x0000000000748947 */ /* 0x000fec0003800000 */
[----:B------:R-:W1:Y:S01]  /*0690*/  LDC.64 R8, c[0x0][0x388] ;  /* 0x0000e200ff087b82 */ /* 0x000e620000000a00 */
[-C--:B------:R-:W-:Y:S01]  /*06a0*/  IADD3 R7, PT, PT, R5, R6.reuse, RZ ;  /* 0x0000000605077210 */ /* 0x080fe20007ffe0ff */
[----:B------:R-:W-:-:S06]  /*06b0*/  IMAD R16, R3, R6, R2 ;  /* 0x0000000603107224 */ /* 0x000fcc00078e0202 */
[----:B------:R-:W2:Y:S01]  /*06c0*/  LDC.64 R10, c[0x0][0x380] ;  /* 0x0000e000ff0a7b82 */ /* 0x000ea20000000a00 */
[----:B-1----:R-:W-:-:S06]  /*06d0*/  IMAD.WIDE.U32 R12, R16, 0x4, R8 ;  /* 0x00000004100c7825 */ /* 0x002fcc00078e0008 */
[----:B------:R-:W3:Y:S01]  /*06e0*/  LDG.E R12, desc[UR12][R12.64] ;  /* 0x0000000c0c0c7981 */ /* 0x000ee2000c1e1900 */
[----:B--2---:R-:W-:-:S05]  /*06f0*/  IMAD.WIDE R10, R7, 0x4, R10 ;  /* 0x00000004070a7825 */ /* 0x004fca00078e020a */
[----:B------:R-:W3:Y:S01]  /*0700*/  LDG.E R4, desc[UR12][R10.64] ;  /* 0x0000000c0a047981 */ /* 0x000ee2000c1e1900 */
[----:B------:R-:W-:-:S05]  /*0710*/  IADD3 R7, PT, PT, R3, R16, RZ ;  /* 0x0000001003077210 */ /* 0x000fca0007ffe0ff */
[----:B------:R-:W-:-:S04]  /*0720*/  IMAD.WIDE.U32 R16, R7, 0x4, R8 ;  /* 0x0000000407107825 */ /* 0x000fc800078e0008 */
[----:B---3--:R-:W-:-:S05]  /*0730*/  FFMA R27, R4, R12, R27 ;  /* 0x0000000c041b7223 */ /* 0x008fca000000001b */
[----:B------:R1:W-:Y:S04]  /*0740*/  STG.E desc[UR12][R14.64], R27 ;  /* 0x0000001b0e007986 */ /* 0x0003e8000c10190c */
[----:B------:R-:W2:Y:S04]  /*0750*/  LDG.E R16, desc[UR12][R16.64] ;  /* 0x0000000c10107981 */ /* 0x000ea8000c1e1900 */
[----:B------:R-:W2:Y:S01]  /*0760*/  LDG.E R4, desc[UR12][R10.64+0x4] ;  /* 0x0000040c0a047981 */ /* 0x000ea2000c1e1900 */
[----:B------:R-:W-:-:S05]  /*0770*/  IADD3 R21, PT, PT, R3, R7, RZ ;  /* 0x0000000703157210 */ /* 0x000fca0007ffe0ff */
[----:B------:R-:W-:-:S04]  /*0780*/  IMAD.WIDE.U32 R18, R21, 0x4, R8 ;  /* 0x0000000415127825 */ /* 0x000fc800078e0008 */
[----:B--2---:R-:W-:-:S05]  /*0790*/  FFMA R7, R4, R16, R27 ;  /* 0x0000001004077223 */ /* 0x004fca000000001b */
[----:B------:R2:W-:Y:S04]  /*07a0*/  STG.E desc[UR12][R14.64], R7 ;  /* 0x000000070e007986 */ /* 0x0005e8000c10190c */
[----:B------:R-:W3:Y:S04]  /*07b0*/  LDG.E R18, desc[UR12][R18.64] ;  /* 0x0000000c12127981 */ /* 0x000ee8000c1e1900 */
[----:B------:R-:W3:Y:S01]  /*07c0*/  LDG.E R4, desc[UR12][R10.64+0x8] ;  /* 0x0000080c0a047981 */ /* 0x000ee2000c1e1900 */
[----:B------:R-:W-:-:S05]  /*07d0*/  IADD3 R21, PT, PT, R3, R21, RZ ;  /* 0x0000001503157210 */ /* 0x000fca0007ffe0ff */
[----:B------:R-:W-:-:S04]  /*07e0*/  IMAD.WIDE.U32 R8, R21, 0x4, R8 ;  /* 0x0000000415087825 */ /* 0x000fc800078e0008 */
[----:B---3--:R-:W-:-:S05]  /*07f0*/  FFMA R13, R4, R18, R7 ;  /* 0x00000012040d7223 */ /* 0x008fca0000000007 */
[----:B------:R2:W-:Y:S04]  /*0800*/  STG.E desc[UR12][R14.64], R13 ;  /* 0x0000000d0e007986 */ /* 0x0005e8000c10190c */
[----:B------:R-:W1:Y:S04]  /*0810*/  LDG.E R4, desc[UR12][R10.64+0xc] ;  /* 0x00000c0c0a047981 */ /* 0x000e68000c1e1900 */
[----:B------:R-:W1:Y:S01]  /*0820*/  LDG.E R8, desc[UR12][R8.64] ;  /* 0x0000000c08087981 */ /* 0x000e62000c1e1900 */
[----:B------:R-:W-:Y:S01]  /*0830*/  IADD3 R6, PT, PT, R6, 0x4, RZ ;  /* 0x0000000406067810 */ /* 0x000fe20007ffe0ff */
[----:B-1----:R-:W-:-:S05]  /*0840*/  FFMA R27, R4, R8, R13 ;  /* 0x00000008041b7223 */ /* 0x002fca000000000d */
[----:B------:R2:W-:Y:S02]  /*0850*/  STG.E desc[UR12][R14.64], R27 ;  /* 0x0000001b0e007986 */ /* 0x0005e4000c10190c */
.L_x_2:
[----:B------:R-:W-:Y:S05]  /*0860*/  @!P1 EXIT ;  /* 0x000000000000994d */ /* 0x000fea0003800000 */
[----:B------:R-:W-:Y:S02]  /*0870*/  ISETP.NE.AND P0, PT, R20, 0x1, PT ;  /* 0x000000011400780c */ /* 0x000fe40003f05270 */
[----:B------:R-:W-:-:S04]  /*0880*/  LOP3.LUT R0, R0, 0x1, RZ, 0xc0, !PT ;  /* 0x0000000100007812 */ /* 0x000fc800078ec0ff */
[----:B------:R-:W-:-:S07]  /*0890*/  ISETP.NE.U32.AND P1, PT, R0, 0x1, PT ;  /* 0x000000010000780c */ /* 0x000fce0003f25070 */
[----:B------:R-:W-:Y:S06]  /*08a0*/  @!P0 BRA `(.L_x_3) ;  /* 0x0000000000448947 */ /* 0x000fec0003800000 */
[----:B------:R-:W1:Y:S01]  /*08b0*/  LDC.64 R8, c[0x0][0x388] ;  /* 0x0000e200ff087b82 */ /* 0x000e620000000a00 */
[-C--:B--2---:R-:W-:Y:S01]  /*08c0*/  IADD3 R7, PT, PT, R5, R6.reuse, RZ ;  /* 0x0000000605077210 */ /* 0x084fe20007ffe0ff */
[----:B------:R-:W-:-:S06]  /*08d0*/  IMAD R4, R3, R6, R2 ;  /* 0x0000000603047224 */ /* 0x000fcc00078e0202 */
[----:B------:R-:W2:Y:S01]  /*08e0*/  LDC.64 R10, c[0x0][0x380] ;  /* 0x0000e000ff0a7b82 */ /* 0x000ea20000000a00 */
[----:B-1----:R-:W-:-:S06]  /*08f0*/  IMAD.WIDE.U32 R12, R4, 0x4, R8 ;  /* 0x00000004040c7825 */ /* 0x002fcc00078e0008 */
[----:B------:R-:W4:Y:S01]  /*0900*/  LDG.E R12, desc[UR12][R12.64] ;  /* 0x0000000c0c0c7981 */ /* 0x000f22000c1e1900 */
[----:B--2---:R-:W-:-:S05]  /*0910*/  IMAD.WIDE R10, R7, 0x4, R10 ;  /* 0x00000004070a7825 */ /* 0x004fca00078e020a */
[----:B------:R-:W4:Y:S01]  /*0920*/  LDG.E R0, desc[UR12][R10.64] ;  /* 0x0000000c0a007981 */ /* 0x000f22000c1e1900 */
[----:B------:R-:W-:-:S05]  /*0930*/  IADD3 R17, PT, PT, R3, R4, RZ ;  /* 0x0000000403117210 */ /* 0x000fca0007ffe0ff */
[----:B------:R-:W-:-:S04]  /*0940*/  IMAD.WIDE.U32 R8, R17, 0x4, R8 ;  /* 0x0000000411087825 */ /* 0x000fc800078e0008 */
[----:B----4-:R-:W-:-:S05]  /*0950*/  FFMA R7, R0, R12, R27 ;  /* 0x0000000c00077223 */ /* 0x010fca000000001b */
[----:B------:R1:W-:Y:S04]  /*0960*/  STG.E desc[UR12][R14.64], R7 ;  /* 0x000000070e007986 */ /* 0x0003e8000c10190c */
[----:B------:R-:W3:Y:S04]  /*0970*/  LDG.E R0, desc[UR12][R10.64+0x4] ;  /* 0x0000040c0a007981 */ /* 0x000ee8000c1e1900 */
[----:B------:R-:W3:Y:S01]  /*0980*/  LDG.E R8, desc[UR12][R8.64] ;  /* 0x0000000c08087981 */ /* 0x000ee2000c1e1900 */
[----:B------:R-:W-:Y:S01]  /*0990*/  IADD3 R6, PT, PT, R6, 0x2, RZ ;  /* 0x0000000206067810 */ /* 0x000fe20007ffe0ff */
[----:B---3--:R-:W-:-:S05]  /*09a0*/  FFMA R27, R0, R8, R7 ;  /* 0x00000008001b7223 */ /* 0x008fca0000000007 */
[----:B------:R1:W-:Y:S02]  /*09b0*/  STG.E desc[UR12][R14.64], R27 ;  /* 0x0000001b0e007986 */ /* 0x0003e4000c10190c */
.L_x_3:
[----:B------:R-:W-:Y:S05]  /*09c0*/  @P1 EXIT ;  /* 0x000000000000194d */ /* 0x000fea0003800000 */
[----:B------:R-:W4:Y:S01]  /*09d0*/  LDC.64 R8, c[0x0][0x380] ;  /* 0x0000e000ff087b82 */ /* 0x000f220000000a00 */
[-C--:B------:R-:W-:Y:S01]  /*09e0*/  IADD3 R5, PT, PT, R5, R6.reuse, RZ ;  /* 0x0000000605057210 */ /* 0x080fe20007ffe0ff */
[----:B-12---:R-:W-:-:S06]  /*09f0*/  IMAD R7, R3, R6, R2 ;  /* 0x0000000603077224 */ /* 0x006fcc00078e0202 */
[----:B------:R-:W1:Y:S01]  /*0a00*/  LDC.64 R10, c[0x0][0x388] ;  /* 0x0000e200ff0a7b82 */ /* 0x000e620000000a00 */
[----:B----4-:R-:W-:-:S06]  /*0a10*/  IMAD.WIDE R2, R5, 0x4, R8 ;  /* 0x0000000405027825 */ /* 0x010fcc00078e0208 */
[----:B------:R-:W3:Y:S01]  /*0a20*/  LDG.E R2, desc[UR12][R2.64] ;  /* 0x0000000c02027981 */ /* 0x000ee2000c1e1900 */
[----:B-1----:R-:W-:-:S06]  /*0a30*/  IMAD.WIDE.U32 R4, R7, 0x4, R10 ;  /* 0x0000000407047825 */ /* 0x002fcc00078e000a */
[----:B------:R-:W3:Y:S02]  /*0a40*/  LDG.E R4, desc[UR12][R4.64] ;  /* 0x0000000c04047981 */ /* 0x000ee4000c1e1900 */
[----:B---3--:R-:W-:-:S05]  /*0a50*/  FFMA R27, R2, R4, R27 ;  /* 0x00000004021b7223 */ /* 0x008fca000000001b */
[----:B------:R-:W-:Y:S01]  /*0a60*/  STG.E desc[UR12][R14.64], R27 ;  /* 0x0000001b0e007986 */ /* 0x000fe2000c10190c */
[----:B------:R-:W-:Y:S05]  /*0a70*/  EXIT ;  /* 0x000000000000794d */ /* 0x000fea0003800000 */
.L_x_4:
[----:B------:R-:W-:-:S00]  /*0a80*/  BRA `(.L_x_4) ;  /* 0xfffffffc00fc7947 */ /* 0x000fc0000383ffff */
[----:B------:R-:W-:-:S00]  /*0a90*/  NOP ;  /* 0x0000000000007918 */ /* 0x000fc00000000000 */
        /* <DEDUP_REMOVED lines=14> */
.L_x_5:


//--------------------- .nv.shared.reserved.0     --------------------------
	.section	.nv.shared.reserved.0,"aw",@nobits
	.weak		__nv_reservedSMEM_offset_0_alias
	.size		__nv_reservedSMEM_offset_0_alias, 0, 64
	.other		__nv_reservedSMEM_offset_0_alias,@"STO_CUDA_RESERVED_SHARED STV_DEFAULT"
__nv_reservedSMEM_offset_0_alias:
	.zero		0
	.zero		64


//--------------------- .nv.constant0._Z15MatrixMulMatrixPfS_S_i --------------------------
	.section	.nv.constant0._Z15MatrixMulMatrixPfS_S_i,"a",@progbits
	.sectionflags	@""
	.align	4
.nv.constant0._Z15MatrixMulMatrixPfS_S_i:
	.zero		924


//--------------------- SYMBOLS --------------------------

	.type		.nv.reservedSmem.offset0,@object
	.size		.nv.reservedSmem.offset0,0x4
